//
// Generated by NVIDIA NVVM Compiler
//
// Compiler Build ID: CL-36424714
// Cuda compilation tools, release 13.0, V13.0.88
// Based on NVVM 20.0.0
//

.version 9.0
.target sm_100
.address_size 64

	// .globl	_Z11sgemm_naiveiiifPKfS0_fPf

.visible .entry _Z11sgemm_naiveiiifPKfS0_fPf(
	.param .u32 _Z11sgemm_naiveiiifPKfS0_fPf_param_0,
	.param .u32 _Z11sgemm_naiveiiifPKfS0_fPf_param_1,
	.param .u32 _Z11sgemm_naiveiiifPKfS0_fPf_param_2,
	.param .f32 _Z11sgemm_naiveiiifPKfS0_fPf_param_3,
	.param .u64 .ptr .align 1 _Z11sgemm_naiveiiifPKfS0_fPf_param_4,
	.param .u64 .ptr .align 1 _Z11sgemm_naiveiiifPKfS0_fPf_param_5,
	.param .f32 _Z11sgemm_naiveiiifPKfS0_fPf_param_6,
	.param .u64 .ptr .align 1 _Z11sgemm_naiveiiifPKfS0_fPf_param_7
)
{
	.reg .pred 	%p<13>;
	.reg .b32 	%r<46>;
	.reg .b32 	%f<73>;
	.reg .b64 	%rd<40>;

	ld.param.u32 	%r22, [_Z11sgemm_naiveiiifPKfS0_fPf_param_0];
	ld.param.u32 	%r23, [_Z11sgemm_naiveiiifPKfS0_fPf_param_1];
	ld.param.u32 	%r21, [_Z11sgemm_naiveiiifPKfS0_fPf_param_2];
	ld.param.f32 	%f13, [_Z11sgemm_naiveiiifPKfS0_fPf_param_3];
	ld.param.u64 	%rd5, [_Z11sgemm_naiveiiifPKfS0_fPf_param_4];
	ld.param.u64 	%rd6, [_Z11sgemm_naiveiiifPKfS0_fPf_param_5];
	ld.param.f32 	%f14, [_Z11sgemm_naiveiiifPKfS0_fPf_param_6];
	ld.param.u64 	%rd4, [_Z11sgemm_naiveiiifPKfS0_fPf_param_7];
	cvta.to.global.u64 	%rd1, %rd6;
	cvta.to.global.u64 	%rd2, %rd5;
	mov.u32 	%r24, %tid.x;
	mov.u32 	%r25, %ctaid.x;
	mov.u32 	%r26, %ntid.x;
	mad.lo.s32 	%r1, %r25, %r26, %r24;
	mov.u32 	%r27, %tid.y;
	mov.u32 	%r28, %ctaid.y;
	mov.u32 	%r29, %ntid.y;
	mad.lo.s32 	%r30, %r28, %r29, %r27;
	setp.ge.s32 	%p1, %r1, %r22;
	setp.ge.s32 	%p2, %r30, %r23;
	or.pred  	%p3, %p1, %p2;
	@%p3 bra 	$L__BB0_14;
	setp.lt.s32 	%p4, %r21, 1;
	mov.f32 	%f72, 0f00000000;
	@%p4 bra 	$L__BB0_13;
	mul.lo.s32 	%r3, %r21, %r1;
	and.b32  	%r4, %r21, 7;
	setp.lt.u32 	%p5, %r21, 8;
	mov.f32 	%f72, 0f00000000;
	mov.b32 	%r44, 0;
	@%p5 bra 	$L__BB0_5;
	and.b32  	%r44, %r21, 2147483640;
	neg.s32 	%r42, %r44;
	shl.b32 	%r7, %r23, 3;
	add.s64 	%rd3, %rd2, 16;
	mov.f32 	%f72, 0f00000000;
	mul.wide.s32 	%rd11, %r23, 4;
	mov.u32 	%r40, %r3;
	mov.u32 	%r41, %r30;
$L__BB0_4:
	.pragma "nounroll";
	mul.wide.s32 	%rd7, %r40, 4;
	add.s64 	%rd8, %rd3, %rd7;
	ld.global.f32 	%f19, [%rd8+-16];
	mul.wide.s32 	%rd9, %r41, 4;
	add.s64 	%rd10, %rd1, %rd9;
	ld.global.f32 	%f20, [%rd10];
	fma.rn.f32 	%f21, %f19, %f20, %f72;
	ld.global.f32 	%f22, [%rd8+-12];
	add.s64 	%rd12, %rd10, %rd11;
	ld.global.f32 	%f23, [%rd12];
	fma.rn.f32 	%f24, %f22, %f23, %f21;
	ld.global.f32 	%f25, [%rd8+-8];
	add.s64 	%rd13, %rd12, %rd11;
	ld.global.f32 	%f26, [%rd13];
	fma.rn.f32 	%f27, %f25, %f26, %f24;
	ld.global.f32 	%f28, [%rd8+-4];
	add.s64 	%rd14, %rd13, %rd11;
	ld.global.f32 	%f29, [%rd14];
	fma.rn.f32 	%f30, %f28, %f29, %f27;
	ld.global.f32 	%f31, [%rd8];
	add.s64 	%rd15, %rd14, %rd11;
	ld.global.f32 	%f32, [%rd15];
	fma.rn.f32 	%f33, %f31, %f32, %f30;
	ld.global.f32 	%f34, [%rd8+4];
	add.s64 	%rd16, %rd15, %rd11;
	ld.global.f32 	%f35, [%rd16];
	fma.rn.f32 	%f36, %f34, %f35, %f33;
	ld.global.f32 	%f37, [%rd8+8];
	add.s64 	%rd17, %rd16, %rd11;
	ld.global.f32 	%f38, [%rd17];
	fma.rn.f32 	%f39, %f37, %f38, %f36;
	ld.global.f32 	%f40, [%rd8+12];
	add.s64 	%rd18, %rd17, %rd11;
	ld.global.f32 	%f41, [%rd18];
	fma.rn.f32 	%f72, %f40, %f41, %f39;
	add.s32 	%r42, %r42, 8;
	add.s32 	%r41, %r41, %r7;
	add.s32 	%r40, %r40, 8;
	setp.ne.s32 	%p6, %r42, 0;
	@%p6 bra 	$L__BB0_4;
$L__BB0_5:
	setp.eq.s32 	%p7, %r4, 0;
	@%p7 bra 	$L__BB0_13;
	and.b32  	%r15, %r21, 3;
	setp.lt.u32 	%p8, %r4, 4;
	@%p8 bra 	$L__BB0_8;
	add.s32 	%r32, %r44, %r3;
	mul.wide.s32 	%rd19, %r32, 4;
	add.s64 	%rd20, %rd2, %rd19;
	ld.global.f32 	%f43, [%rd20];
	mad.lo.s32 	%r33, %r44, %r23, %r30;
	mul.wide.s32 	%rd21, %r33, 4;
	add.s64 	%rd22, %rd1, %rd21;
	ld.global.f32 	%f44, [%rd22];
	fma.rn.f32 	%f45, %f43, %f44, %f72;
	ld.global.f32 	%f46, [%rd20+4];
	mul.wide.s32 	%rd23, %r23, 4;
	add.s64 	%rd24, %rd22, %rd23;
	ld.global.f32 	%f47, [%rd24];
	fma.rn.f32 	%f48, %f46, %f47, %f45;
	ld.global.f32 	%f49, [%rd20+8];
	add.s64 	%rd25, %rd24, %rd23;
	ld.global.f32 	%f50, [%rd25];
	fma.rn.f32 	%f51, %f49, %f50, %f48;
	ld.global.f32 	%f52, [%rd20+12];
	add.s64 	%rd26, %rd25, %rd23;
	ld.global.f32 	%f53, [%rd26];
	fma.rn.f32 	%f72, %f52, %f53, %f51;
	add.s32 	%r44, %r44, 4;
$L__BB0_8:
	setp.eq.s32 	%p9, %r15, 0;
	@%p9 bra 	$L__BB0_13;
	setp.eq.s32 	%p10, %r15, 1;
	@%p10 bra 	$L__BB0_11;
	add.s32 	%r34, %r44, %r3;
	mul.wide.s32 	%rd27, %r34, 4;
	add.s64 	%rd28, %rd2, %rd27;
	ld.global.f32 	%f55, [%rd28];
	mad.lo.s32 	%r35, %r44, %r23, %r30;
	mul.wide.s32 	%rd29, %r35, 4;
	add.s64 	%rd30, %rd1, %rd29;
	ld.global.f32 	%f56, [%rd30];
	fma.rn.f32 	%f57, %f55, %f56, %f72;
	ld.global.f32 	%f58, [%rd28+4];
	mul.wide.s32 	%rd31, %r23, 4;
	add.s64 	%rd32, %rd30, %rd31;
	ld.global.f32 	%f59, [%rd32];
	fma.rn.f32 	%f72, %f58, %f59, %f57;
	add.s32 	%r44, %r44, 2;
$L__BB0_11:
	and.b32  	%r36, %r21, 1;
	setp.eq.b32 	%p11, %r36, 1;
	not.pred 	%p12, %p11;
	@%p12 bra 	$L__BB0_13;
	add.s32 	%r37, %r44, %r3;
	mul.wide.s32 	%rd33, %r37, 4;
	add.s64 	%rd34, %rd2, %rd33;
	ld.global.f32 	%f60, [%rd34];
	mad.lo.s32 	%r38, %r44, %r23, %r30;
	mul.wide.s32 	%rd35, %r38, 4;
	add.s64 	%rd36, %rd1, %rd35;
	ld.global.f32 	%f61, [%rd36];
	fma.rn.f32 	%f72, %f60, %f61, %f72;
$L__BB0_13:
	mad.lo.s32 	%r39, %r23, %r1, %r30;
	cvta.to.global.u64 	%rd37, %rd4;
	mul.wide.s32 	%rd38, %r39, 4;
	add.s64 	%rd39, %rd37, %rd38;
	ld.global.f32 	%f62, [%rd39];
	mul.f32 	%f63, %f14, %f62;
	fma.rn.f32 	%f64, %f13, %f72, %f63;
	st.global.f32 	[%rd39], %f64;
$L__BB0_14:
	ret;

}


// ===== COMPILED SASS (sm_100) =====

	.target	sm_100

	.elftype	@"ET_EXEC"


//--------------------- .note.nv.tkinfo           --------------------------
	.section	.note.nv.tkinfo,"",@"SHT_NOTE"
	.sectionflags	@"SHF_NOTE_NV_TKINFO"
	.tkinfo
        /*0018*/ 	.word	0x00000002
        /*0030*/ 	.string	""
        /*0030*/ 	.string	"ptxas"
        /*0030*/ 	.string	"Cuda compilation tools, release 13.0, V13.0.88"
        /*0030*/ 	.string	"Build cuda_13.0.r13.0/compiler.36424714_0"
        /*0030*/ 	.string	"-arch sm_100 -m 64 "



//--------------------- .note.nv.cuinfo           --------------------------
	.section	.note.nv.cuinfo,"",@"SHT_NOTE"
	.sectionflags	@"SHF_NOTE_NV_CUINFO"
        /*0018*/ 	.short	0x0002
        /*001a*/ 	.short	0x0064
        /*001c*/ 	.short	0x0082
	.zero		2


//--------------------- .nv.info                  --------------------------
	.section	.nv.info,"",@"SHT_CUDA_INFO"
	.align	4


	//----- nvinfo : EIATTR_REGCOUNT
	.align		4
        /*0000*/ 	.byte	0x04, 0x2f
        /*0002*/ 	.short	(.L_1 - .L_0)
	.align		4
.L_0:
        /*0004*/ 	.word	index@(_Z11sgemm_naiveiiifPKfS0_fPf)
        /*0008*/ 	.word	0x00000020


	//----- nvinfo : EIATTR_FRAME_SIZE
	.align		4
.L_1:
        /*000c*/ 	.byte	0x04, 0x11
        /*000e*/ 	.short	(.L_3 - .L_2)
	.align		4
.L_2:
        /*0010*/ 	.word	index@(_Z11sgemm_naiveiiifPKfS0_fPf)
        /*0014*/ 	.word	0x00000000


	//----- nvinfo : EIATTR_MIN_STACK_SIZE
	.align		4
.L_3:
        /*0018*/ 	.byte	0x04, 0x12
        /*001a*/ 	.short	(.L_5 - .L_4)
	.align		4
.L_4:
        /*001c*/ 	.word	index@(_Z11sgemm_naiveiiifPKfS0_fPf)
        /*0020*/ 	.word	0x00000000
.L_5:


//--------------------- .nv.compat                --------------------------
	.section	.nv.compat,"",@"SHT_CUDA_COMPAT_INFO"
	.align	4
        /*0000*/ 	.byte	0x02, 0x09, 0x00, 0x00, 0x02, 0x02, 0x01, 0x00, 0x02, 0x05, 0x05, 0x00, 0x03, 0x07, 0x01, 0x01
        /*0010*/ 	.byte	0x02, 0x03, 0x00, 0x00, 0x02, 0x06, 0x01, 0x00, 0x04, 0x0b, 0x08, 0x00, 0x09, 0x00, 0x00, 0x00
        /*0020*/ 	.byte	0x00, 0x00, 0x00, 0x00


//--------------------- .nv.info._Z11sgemm_naiveiiifPKfS0_fPf --------------------------
	.section	.nv.info._Z11sgemm_naiveiiifPKfS0_fPf,"",@"SHT_CUDA_INFO"
	.sectionflags	@""
	.align	4


	//----- nvinfo : EIATTR_CUDA_API_VERSION
	.align		4
        /*0000*/ 	.byte	0x04, 0x37
        /*0002*/ 	.short	(.L_7 - .L_6)
.L_6:
        /*0004*/ 	.word	0x00000082


	//----- nvinfo : EIATTR_KPARAM_INFO
	.align		4
.L_7:
        /*0008*/ 	.byte	0x04, 0x17
        /*000a*/ 	.short	(.L_9 - .L_8)
.L_8:
        /*000c*/ 	.word	0x00000000
        /*0010*/ 	.short	0x0007
        /*0012*/ 	.short	0x0028
        /*0014*/ 	.byte	0x00, 0xf5, 0x21, 0x00


	//----- nvinfo : EIATTR_KPARAM_INFO
	.align		4
.L_9:
        /*0018*/ 	.byte	0x04, 0x17
        /*001a*/ 	.short	(.L_11 - .L_10)
.L_10:
        /*001c*/ 	.word	0x00000000
        /*0020*/ 	.short	0x0006
        /*0022*/ 	.short	0x0020
        /*0024*/ 	.byte	0x00, 0xf0, 0x11, 0x00


	//----- nvinfo : EIATTR_KPARAM_INFO
	.align		4
.L_11:
        /*0028*/ 	.byte	0x04, 0x17
        /*002a*/ 	.short	(.L_13 - .L_12)
.L_12:
        /*002c*/ 	.word	0x00000000
        /*0030*/ 	.short	0x0005
        /*0032*/ 	.short	0x0018
        /*0034*/ 	.byte	0x00, 0xf5, 0x21, 0x00


	//----- nvinfo : EIATTR_KPARAM_INFO
	.align		4
.L_13:
        /*0038*/ 	.byte	0x04, 0x17
        /*003a*/ 	.short	(.L_15 - .L_14)
.L_14:
        /*003c*/ 	.word	0x00000000
        /*0040*/ 	.short	0x0004
        /*0042*/ 	.short	0x0010
        /*0044*/ 	.byte	0x00, 0xf5, 0x21, 0x00


	//----- nvinfo : EIATTR_KPARAM_INFO
	.align		4
.L_15:
        /*0048*/ 	.byte	0x04, 0x17
        /*004a*/ 	.short	(.L_17 - .L_16)
.L_16:
        /*004c*/ 	.word	0x00000000
        /*0050*/ 	.short	0x0003
        /*0052*/ 	.short	0x000c
        /*0054*/ 	.byte	0x00, 0xf0, 0x11, 0x00


	//----- nvinfo : EIATTR_KPARAM_INFO
	.align		4
.L_17:
        /*0058*/ 	.byte	0x04, 0x17
        /*005a*/ 	.short	(.L_19 - .L_18)
.L_18:
        /*005c*/ 	.word	0x00000000
        /*0060*/ 	.short	0x0002
        /*0062*/ 	.short	0x0008
        /*0064*/ 	.byte	0x00, 0xf0, 0x11, 0x00


	//----- nvinfo : EIATTR_KPARAM_INFO
	.align		4
.L_19:
        /*0068*/ 	.byte	0x04, 0x17
        /*006a*/ 	.short	(.L_21 - .L_20)
.L_20:
        /*006c*/ 	.word	0x00000000
        /*0070*/ 	.short	0x0001
        /*0072*/ 	.short	0x0004
        /*0074*/ 	.byte	0x00, 0xf0, 0x11, 0x00


	//----- nvinfo : EIATTR_KPARAM_INFO
	.align		4
.L_21:
        /*0078*/ 	.byte	0x04, 0x17
        /*007a*/ 	.short	(.L_23 - .L_22)
.L_22:
        /*007c*/ 	.word	0x00000000
        /*0080*/ 	.short	0x0000
        /*0082*/ 	.short	0x0000
        /*0084*/ 	.byte	0x00, 0xf0, 0x11, 0x00


	//----- nvinfo : EIATTR_SPARSE_MMA_MASK
	.align		4
.L_23:
        /*0088*/ 	.byte	0x03, 0x50
        /*008a*/ 	.short	0x0000


	//----- nvinfo : EIATTR_MAXREG_COUNT
	.align		4
        /*008c*/ 	.byte	0x03, 0x1b
        /*008e*/ 	.short	0x00ff


	//----- nvinfo : EIATTR_MERCURY_ISA_VERSION
	.align		4
        /*0090*/ 	.byte	0x03, 0x5f
        /*0092*/ 	.short	0x0101


	//----- nvinfo : EIATTR_VRC_CTA_INIT_COUNT
	.align		4
        /*0094*/ 	.byte	0x02, 0x4a
	.zero		1
	.zero		1


	//----- nvinfo : EIATTR_EXIT_INSTR_OFFSETS
	.align		4
        /*0098*/ 	.byte	0x04, 0x1c
        /*009a*/ 	.short	(.L_25 - .L_24)


	//   ....[0]....
.L_24:
        /*009c*/ 	.word	0x000000c0


	//   ....[1]....
        /*00a0*/ 	.word	0x00000890


	//----- nvinfo : EIATTR_CBANK_PARAM_SIZE
	.align		4
.L_25:
        /*00a4*/ 	.byte	0x03, 0x19
        /*00a6*/ 	.short	0x0030


	//----- nvinfo : EIATTR_PARAM_CBANK
	.align		4
        /*00a8*/ 	.byte	0x04, 0x0a
        /*00aa*/ 	.short	(.L_27 - .L_26)
	.align		4
.L_26:
        /*00ac*/ 	.word	index@(.nv.constant0._Z11sgemm_naiveiiifPKfS0_fPf)
        /*00b0*/ 	.short	0x0380
        /*00b2*/ 	.short	0x0030


	//----- nvinfo : EIATTR_SW_WAR
	.align		4
.L_27:
        /*00b4*/ 	.byte	0x04, 0x36
        /*00b6*/ 	.short	(.L_29 - .L_28)
.L_28:
        /*00b8*/ 	.word	0x00000008
.L_29:


//--------------------- .nv.callgraph             --------------------------
	.section	.nv.callgraph,"",@"SHT_CUDA_CALLGRAPH"
	.align	4
	.sectionentsize	8
	.align		4
        /*0000*/ 	.word	0x00000000
	.align		4
        /*0004*/ 	.word	0xffffffff
	.align		4
        /*0008*/ 	.word	0x00000000
	.align		4
        /*000c*/ 	.word	0xfffffffe
	.align		4
        /*0010*/ 	.word	0x00000000
	.align		4
        /*0014*/ 	.word	0xfffffffd
	.align		4
        /*0018*/ 	.word	0x00000000
	.align		4
        /*001c*/ 	.word	0xfffffffc


//--------------------- .text._Z11sgemm_naiveiiifPKfS0_fPf --------------------------
	.section	.text._Z11sgemm_naiveiiifPKfS0_fPf,"ax",@progbits
	.align	128
        .global         _Z11sgemm_naiveiiifPKfS0_fPf
        .type           _Z11sgemm_naiveiiifPKfS0_fPf,@function
        .size           _Z11sgemm_naiveiiifPKfS0_fPf,(.L_x_5 - _Z11sgemm_naiveiiifPKfS0_fPf)
        .other          _Z11sgemm_naiveiiifPKfS0_fPf,@"STO_CUDA_ENTRY STV_DEFAULT"
_Z11sgemm_naiveiiifPKfS0_fPf:
.text._Z11sgemm_naiveiiifPKfS0_fPf:
[----:B------:R-:W-:Y:S01]  /*0000*/  LDC R1, c[0x0][0x37c] ;  /* 0x0000df00ff017b82 */ /* 0x000fe20000000800 */
[----:B------:R-:W0:Y:S07]  /*0010*/  S2R R16, SR_TID.Y ;  /* 0x0000000000107919 */ /* 0x000e2e0000002200 */
[----:B------:R-:W1:Y:S01]  /*0020*/  LDC R5, c[0x0][0x360] ;  /* 0x0000d800ff057b82 */ /* 0x000e620000000800 */
[----:B------:R-:W1:Y:S07]  /*0030*/  S2R R0, SR_TID.X ;  /* 0x0000000000007919 */ /* 0x000e6e0000002100 */
[----:B------:R-:W0:Y:S08]  /*0040*/  S2UR UR5, SR_CTAID.Y ;  /* 0x00000000000579c3 */ /* 0x000e300000002600 */
[----:B------:R-:W0:Y:S08]  /*0050*/  LDC R7, c[0x0][0x364] ;  /* 0x0000d900ff077b82 */ /* 0x000e300000000800 */
[----:B------:R-:W1:Y:S08]  /*0060*/  S2UR UR4, SR_CTAID.X ;  /* 0x00000000000479c3 */ /* 0x000e700000002500 */
[----:B------:R-:W2:Y:S01]  /*0070*/  LDC.64 R2, c[0x0][0x380] ;  /* 0x0000e000ff027b82 */ /* 0x000ea20000000a00 */
[----:B0-----:R-:W-:-:S02]  /*0080*/  IMAD R16, R7, UR5, R16 ;  /* 0x0000000507107c24 */ /* 0x001fc4000f8e0210 */
[----:B-1----:R-:W-:-:S03]  /*0090*/  IMAD R0, R5, UR4, R0 ;  /* 0x0000000405007c24 */ /* 0x002fc6000f8e0200 */
[----:B--2---:R-:W-:-:S04]  /*00a0*/  ISETP.GE.AND P0, PT, R16, R3, PT ;  /* 0x000000031000720c */ /* 0x004fc80003f06270 */
[----:B------:R-:W-:-:S13]  /*00b0*/  ISETP.GE.OR P0, PT, R0, R2, P0 ;  /* 0x000000020000720c */ /* 0x000fda0000706670 */
[----:B------:R-:W-:Y:S05]  /*00c0*/  @P0 EXIT ;  /* 0x000000000000094d */ /* 0x000fea0003800000 */
[----:B------:R-:W0:Y:S01]  /*00d0*/  LDC R17, c[0x0][0x388] ;  /* 0x0000e200ff117b82 */ /* 0x000e220000000800 */
[----:B------:R-:W1:Y:S01]  /*00e0*/  LDCU.64 UR6, c[0x0][0x358] ;  /* 0x00006b00ff0677ac */ /* 0x000e620008000a00 */
[----:B------:R-:W-:Y:S01]  /*00f0*/  HFMA2 R26, -RZ, RZ, 0, 0 ;  /* 0x00000000ff1a7431 */ /* 0x000fe200000001ff */
[----:B0-----:R-:W-:-:S13]  /*0100*/  ISETP.GE.AND P0, PT, R17, 0x1, PT ;  /* 0x000000011100780c */ /* 0x001fda0003f06270 */
[----:B-1----:R-:W-:Y:S05]  /*0110*/  @!P0 BRA `(.L_x_0) ;  /* 0x0000000400b88947 */ /* 0x002fea0003800000 */
[C---:B------:R-:W-:Y:S01]  /*0120*/  ISETP.GE.U32.AND P1, PT, R17.reuse, 0x8, PT ;  /* 0x000000081100780c */ /* 0x040fe20003f26070 */
[----:B------:R-:W-:Y:S01]  /*0130*/  IMAD R18, R0, R17, RZ ;  /* 0x0000001100127224 */ /* 0x000fe200078e02ff */
[----:B------:R-:W-:Y:S02]  /*0140*/  LOP3.LUT R25, R17, 0x7, RZ, 0xc0, !PT ;  /* 0x0000000711197812 */ /* 0x000fe400078ec0ff */
[----:B------:R-:W-:Y:S02]  /*0150*/  MOV R26, RZ ;  /* 0x000000ff001a7202 */ /* 0x000fe40000000f00 */
[----:B------:R-:W-:Y:S02]  /*0160*/  ISETP.NE.AND P0, PT, R25, RZ, PT ;  /* 0x000000ff1900720c */ /* 0x000fe40003f05270 */
[----:B------:R-:W-:-:S05]  /*0170*/  MOV R19, RZ ;  /* 0x000000ff00137202 */ /* 0x000fca0000000f00 */
[----:B------:R-:W-:Y:S06]  /*0180*/  @!P1 BRA `(.L_x_1) ;  /* 0x0000000000c49947 */ /* 0x000fec0003800000 */
[----:B------:R-:W0:Y:S01]  /*0190*/  LDCU.64 UR4, c[0x0][0x390] ;  /* 0x00007200ff0477ac */ /* 0x000e220008000a00 */
[----:B------:R-:W-:Y:S02]  /*01a0*/  LOP3.LUT R19, R17, 0x7ffffff8, RZ, 0xc0, !PT ;  /* 0x7ffffff811137812 */ /* 0x000fe400078ec0ff */
[----:B------:R-:W-:Y:S02]  /*01b0*/  MOV R26, RZ ;  /* 0x000000ff001a7202 */ /* 0x000fe40000000f00 */
[----:B------:R-:W-:Y:S02]  /*01c0*/  MOV R2, R18 ;  /* 0x0000001200027202 */ /* 0x000fe40000000f00 */
[----:B------:R-:W-:Y:S02]  /*01d0*/  MOV R22, R16 ;  /* 0x0000001000167202 */ /* 0x000fe40000000f00 */
[----:B------:R-:W-:Y:S01]  /*01e0*/  IADD3 R20, PT, PT, -R19, RZ, RZ ;  /* 0x000000ff13147210 */ /* 0x000fe20007ffe1ff */
[----:B0-----:R-:W-:-:S04]  /*01f0*/  UIADD3 UR4, UP0, UPT, UR4, 0x10, URZ ;  /* 0x0000001004047890 */ /* 0x001fc8000ff1e0ff */
[----:B------:R-:W-:-:S12]  /*0200*/  UIADD3.X UR5, UPT, UPT, URZ, UR5, URZ, UP0, !UPT ;  /* 0x00000005ff057290 */ /* 0x000fd800087fe4ff */
.L_x_2:
[----:B------:R-:W0:Y:S01]  /*0210*/  LDC.64 R14, c[0x0][0x398] ;  /* 0x0000e600ff0e7b82 */ /* 0x000e220000000a00 */
[----:B------:R-:W-:Y:S02]  /*0220*/  MOV R4, UR4 ;  /* 0x0000000400047c02 */ /* 0x000fe40008000f00 */
[----:B------:R-:W-:-:S03]  /*0230*/  MOV R5, UR5 ;  /* 0x0000000500057c02 */ /* 0x000fc60008000f00 */
[----:B------:R-:W-:-:S05]  /*0240*/  IMAD.WIDE R4, R2, 0x4, R4 ;  /* 0x0000000402047825 */ /* 0x000fca00078e0204 */
[----:B------:R-:W2:Y:S04]  /*0250*/  LDG.E R21, desc[UR6][R4.64+-0x10] ;  /* 0xfffff00604157981 */ /* 0x000ea8000c1e1900 */
[----:B------:R-:W3:Y:S04]  /*0260*/  LDG.E R23, desc[UR6][R4.64+-0xc] ;  /* 0xfffff40604177981 */ /* 0x000ee8000c1e1900 */
[----:B------:R-:W4:Y:S01]  /*0270*/  LDG.E R29, desc[UR6][R4.64+-0x8] ;  /* 0xfffff806041d7981 */ /* 0x000f22000c1e1900 */
[----:B0-----:R-:W-:-:S05]  /*0280*/  IMAD.WIDE R14, R22, 0x4, R14 ;  /* 0x00000004160e7825 */ /* 0x001fca00078e020e */
[----:B------:R0:W2:Y:S01]  /*0290*/  LDG.E R24, desc[UR6][R14.64] ;  /* 0x000000060e187981 */ /* 0x0000a2000c1e1900 */
[----:B------:R-:W-:-:S04]  /*02a0*/  IMAD.WIDE R12, R3, 0x4, R14 ;  /* 0x00000004030c7825 */ /* 0x000fc800078e020e */
[C---:B------:R-:W-:Y:S02]  /*02b0*/  IMAD.WIDE R6, R3.reuse, 0x4, R12 ;  /* 0x0000000403067825 */ /* 0x040fe400078e020c */
[----:B------:R-:W3:Y:S02]  /*02c0*/  LDG.E R12, desc[UR6][R12.64] ;  /* 0x000000060c0c7981 */ /* 0x000ee4000c1e1900 */
[C---:B------:R-:W-:Y:S02]  /*02d0*/  IMAD.WIDE R8, R3.reuse, 0x4, R6 ;  /* 0x0000000403087825 */ /* 0x040fe400078e0206 */
[----:B------:R1:W4:Y:S02]  /*02e0*/  LDG.E R28, desc[UR6][R6.64] ;  /* 0x00000006061c7981 */ /* 0x000324000c1e1900 */
[C---:B------:R-:W-:Y:S02]  /*02f0*/  IMAD.WIDE R10, R3.reuse, 0x4, R8 ;  /* 0x00000004030a7825 */ /* 0x040fe400078e0208 */
[----:B------:R-:W5:Y:S02]  /*0300*/  LDG.E R8, desc[UR6][R8.64] ;  /* 0x0000000608087981 */ /* 0x000f64000c1e1900 */
[----:B0-----:R-:W-:-:S05]  /*0310*/  IMAD.WIDE R14, R3, 0x4, R10 ;  /* 0x00000004030e7825 */ /* 0x001fca00078e020a */
[----:B------:R-:W5:Y:S04]  /*0320*/  LDG.E R13, desc[UR6][R14.64] ;  /* 0x000000060e0d7981 */ /* 0x000f68000c1e1900 */
[----:B------:R-:W5:Y:S04]  /*0330*/  LDG.E R9, desc[UR6][R10.64] ;  /* 0x000000060a097981 */ /* 0x000f68000c1e1900 */
[----:B------:R-:W5:Y:S04]  /*0340*/  LDG.E R11, desc[UR6][R4.64+-0x4] ;  /* 0xfffffc06040b7981 */ /* 0x000f68000c1e1900 */
[----:B------:R-:W5:Y:S01]  /*0350*/  LDG.E R10, desc[UR6][R4.64+0x8] ;  /* 0x00000806040a7981 */ /* 0x000f62000c1e1900 */
[----:B--2---:R-:W-:Y:S01]  /*0360*/  FFMA R24, R21, R24, R26 ;  /* 0x0000001815187223 */ /* 0x004fe2000000001a */
[----:B------:R-:W-:-:S02]  /*0370*/  IMAD.WIDE R26, R3, 0x4, R14 ;  /* 0x00000004031a7825 */ /* 0x000fc400078e020e */
[----:B------:R-:W2:Y:S04]  /*0380*/  LDG.E R21, desc[UR6][R4.64] ;  /* 0x0000000604157981 */ /* 0x000ea8000c1e1900 */
[----:B------:R-:W2:Y:S01]  /*0390*/  LDG.E R14, desc[UR6][R4.64+0x4] ;  /* 0x00000406040e7981 */ /* 0x000ea2000c1e1900 */
[----:B-1----:R-:W-:-:S03]  /*03a0*/  IMAD.WIDE R6, R3, 0x4, R26 ;  /* 0x0000000403067825 */ /* 0x002fc600078e021a */
[----:B------:R-:W2:Y:S04]  /*03b0*/  LDG.E R15, desc[UR6][R4.64+0xc] ;  /* 0x00000c06040f7981 */ /* 0x000ea8000c1e1900 */
[----:B------:R-:W2:Y:S04]  /*03c0*/  LDG.E R6, desc[UR6][R6.64] ;  /* 0x0000000606067981 */ /* 0x000ea8000c1e1900 */
[----:B------:R-:W2:Y:S01]  /*03d0*/  LDG.E R5, desc[UR6][R26.64] ;  /* 0x000000061a057981 */ /* 0x000ea2000c1e1900 */
[----:B---3--:R-:W-:Y:S01]  /*03e0*/  FFMA R12, R23, R12, R24 ;  /* 0x0000000c170c7223 */ /* 0x008fe20000000018 */
[----:B------:R-:W-:-:S03]  /*03f0*/  IADD3 R20, PT, PT, R20, 0x8, RZ ;  /* 0x0000000814147810 */ /* 0x000fc60007ffe0ff */
[----:B----4-:R-:W-:Y:S01]  /*0400*/  FFMA R12, R29, R28, R12 ;  /* 0x0000001c1d0c7223 */ /* 0x010fe2000000000c */
[----:B------:R-:W-:Y:S02]  /*0410*/  ISETP.NE.AND P1, PT, R20, RZ, PT ;  /* 0x000000ff1400720c */ /* 0x000fe40003f25270 */
[----:B------:R-:W-:Y:S01]  /*0420*/  LEA R22, R3, R22, 0x3 ;  /* 0x0000001603167211 */ /* 0x000fe200078e18ff */
[----:B-----5:R-:W-:Y:S01]  /*0430*/  FFMA R8, R11, R8, R12 ;  /* 0x000000080b087223 */ /* 0x020fe2000000000c */
[----:B------:R-:W-:-:S03]  /*0440*/  IADD3 R2, PT, PT, R2, 0x8, RZ ;  /* 0x0000000802027810 */ /* 0x000fc60007ffe0ff */
[----:B--2---:R-:W-:-:S04]  /*0450*/  FFMA R9, R21, R9, R8 ;  /* 0x0000000915097223 */ /* 0x004fc80000000008 */
[----:B------:R-:W-:-:S04]  /*0460*/  FFMA R9, R14, R13, R9 ;  /* 0x0000000d0e097223 */ /* 0x000fc80000000009 */
[----:B------:R-:W-:-:S04]  /*0470*/  FFMA R10, R10, R5, R9 ;  /* 0x000000050a0a7223 */ /* 0x000fc80000000009 */
[----:B------:R-:W-:Y:S01]  /*0480*/  FFMA R26, R15, R6, R10 ;  /* 0x000000060f1a7223 */ /* 0x000fe2000000000a */
[----:B------:R-:W-:Y:S06]  /*0490*/  @P1 BRA `(.L_x_2) ;  /* 0xfffffffc005c1947 */ /* 0x000fec000383ffff */
.L_x_1:
[----:B------:R-:W-:Y:S05]  /*04a0*/  @!P0 BRA `(.L_x_0) ;  /* 0x0000000000d48947 */ /* 0x000fea0003800000 */
[----:B------:R-:W-:Y:S02]  /*04b0*/  ISETP.GE.U32.AND P0, PT, R25, 0x4, PT ;  /* 0x000000041900780c */ /* 0x000fe40003f06070 */
[----:B------:R-:W-:-:S04]  /*04c0*/  LOP3.LUT R2, R17, 0x3, RZ, 0xc0, !PT ;  /* 0x0000000311027812 */ /* 0x000fc800078ec0ff */
[----:B------:R-:W-:-:S07]  /*04d0*/  ISETP.NE.AND P1, PT, R2, RZ, PT ;  /* 0x000000ff0200720c */ /* 0x000fce0003f25270 */
[----:B------:R-:W-:Y:S06]  /*04e0*/  @!P0 BRA `(.L_x_3) ;  /* 0x0000000000588947 */ /* 0x000fec0003800000 */
[----:B------:R-:W0:Y:S01]  /*04f0*/  LDC.64 R10, c[0x0][0x398] ;  /* 0x0000e600ff0a7b82 */ /* 0x000e220000000a00 */
[----:B------:R-:W-:Y:S01]  /*0500*/  IMAD R9, R19, R3, R16 ;  /* 0x0000000313097224 */ /* 0x000fe200078e0210 */
[----:B------:R-:W-:-:S06]  /*0510*/  IADD3 R7, PT, PT, R18, R19, RZ ;  /* 0x0000001312077210 */ /* 0x000fcc0007ffe0ff */
[----:B------:R-:W1:Y:S01]  /*0520*/  LDC.64 R4, c[0x0][0x390] ;  /* 0x0000e400ff047b82 */ /* 0x000e620000000a00 */
[----:B0-----:R-:W-:-:S04]  /*0530*/  IMAD.WIDE R10, R9, 0x4, R10 ;  /* 0x00000004090a7825 */ /* 0x001fc800078e020a */
[----:B------:R-:W-:Y:S02]  /*0540*/  IMAD.WIDE R12, R3, 0x4, R10 ;  /* 0x00000004030c7825 */ /* 0x000fe400078e020a */
[----:B------:R-:W2:Y:S02]  /*0550*/  LDG.E R10, desc[UR6][R10.64] ;  /* 0x000000060a0a7981 */ /* 0x000ea4000c1e1900 */
[----:B-1----:R-:W-:-:S04]  /*0560*/  IMAD.WIDE R4, R7, 0x4, R4 ;  /* 0x0000000407047825 */ /* 0x002fc800078e0204 */
[C---:B------:R-:W-:Y:S01]  /*0570*/  IMAD.WIDE R6, R3.reuse, 0x4, R12 ;  /* 0x0000000403067825 */ /* 0x040fe200078e020c */
[----:B------:R-:W2:Y:S04]  /*0580*/  LDG.E R15, desc[UR6][R4.64] ;  /* 0x00000006040f7981 */ /* 0x000ea8000c1e1900 */
[----:B------:R-:W3:Y:S01]  /*0590*/  LDG.E R12, desc[UR6][R12.64] ;  /* 0x000000060c0c7981 */ /* 0x000ee2000c1e1900 */
[----:B------:R-:W-:-:S03]  /*05a0*/  IMAD.WIDE R8, R3, 0x4, R6 ;  /* 0x0000000403087825 */ /* 0x000fc600078e0206 */
[----:B------:R-:W3:Y:S04]  /*05b0*/  LDG.E R14, desc[UR6][R4.64+0x4] ;  /* 0x00000406040e7981 */ /* 0x000ee8000c1e1900 */
[----:B------:R-:W4:Y:S04]  /*05c0*/  LDG.E R20, desc[UR6][R6.64] ;  /* 0x0000000606147981 */ /* 0x000f28000c1e1900 */
[----:B------:R-:W4:Y:S04]  /*05d0*/  LDG.E R21, desc[UR6][R4.64+0x8] ;  /* 0x0000080604157981 */ /* 0x000f28000c1e1900 */
[----:B------:R-:W5:Y:S04]  /*05e0*/  LDG.E R23, desc[UR6][R4.64+0xc] ;  /* 0x00000c0604177981 */ /* 0x000f68000c1e1900 */
[----:B------:R-:W5:Y:S01]  /*05f0*/  LDG.E R8, desc[UR6][R8.64] ;  /* 0x0000000608087981 */ /* 0x000f62000c1e1900 */
[----:B------:R-:W-:Y:S01]  /*0600*/  IADD3 R19, PT, PT, R19, 0x4, RZ ;  /* 0x0000000413137810 */ /* 0x000fe20007ffe0ff */
[----:B--2---:R-:W-:-:S04]  /*0610*/  FFMA R15, R15, R10, R26 ;  /* 0x0000000a0f0f7223 */ /* 0x004fc8000000001a */
[----:B---3--:R-:W-:-:S04]  /*0620*/  FFMA R14, R14, R12, R15 ;  /* 0x0000000c0e0e7223 */ /* 0x008fc8000000000f */
[----:B----4-:R-:W-:-:S04]  /*0630*/  FFMA R14, R21, R20, R14 ;  /* 0x00000014150e7223 */ /* 0x010fc8000000000e */
[----:B-----5:R-:W-:-:S07]  /*0640*/  FFMA R26, R23, R8, R14 ;  /* 0x00000008171a7223 */ /* 0x020fce000000000e */
.L_x_3:
[----:B------:R-:W-:Y:S05]  /*0650*/  @!P1 BRA `(.L_x_0) ;  /* 0x0000000000689947 */ /* 0x000fea0003800000 */
[----:B------:R-:W0:Y:S01]  /*0660*/  LDC.64 R10, c[0x0][0x398] ;  /* 0x0000e600ff0a7b82 */ /* 0x000e220000000a00 */
[----:B------:R-:W-:Y:S02]  /*0670*/  ISETP.NE.AND P0, PT, R2, 0x1, PT ;  /* 0x000000010200780c */ /* 0x000fe40003f05270 */
[----:B------:R-:W-:-:S04]  /*0680*/  LOP3.LUT R17, R17, 0x1, RZ, 0xc0, !PT ;  /* 0x0000000111117812 */ /* 0x000fc800078ec0ff */
[----:B------:R-:W-:Y:S01]  /*0690*/  ISETP.NE.U32.AND P1, PT, R17, 0x1, PT ;  /* 0x000000011100780c */ /* 0x000fe20003f25070 */
[----:B------:R-:W1:Y:S06]  /*06a0*/  LDC.64 R8, c[0x0][0x390] ;  /* 0x0000e400ff087b82 */ /* 0x000e6c0000000a00 */
[C---:B------:R-:W-:Y:S01]  /*06b0*/  @P0 IMAD R15, R19.reuse, R3, R16 ;  /* 0x00000003130f0224 */ /* 0x040fe200078e0210 */
[----:B------:R-:W-:Y:S01]  /*06c0*/  @P0 IADD3 R13, PT, PT, R18, R19, RZ ;  /* 0x00000013120d0210 */ /* 0x000fe20007ffe0ff */
[----:B------:R-:W2:Y:S01]  /*06d0*/  LDC.64 R6, c[0x0][0x390] ;  /* 0x0000e400ff067b82 */ /* 0x000ea20000000a00 */
[----:B------:R-:W-:-:S07]  /*06e0*/  @P0 IADD3 R19, PT, PT, R19, 0x2, RZ ;  /* 0x0000000213130810 */ /* 0x000fce0007ffe0ff */
[----:B------:R-:W3:Y:S01]  /*06f0*/  LDC.64 R4, c[0x0][0x398] ;  /* 0x0000e600ff047b82 */ /* 0x000ee20000000a00 */
[----:B0-----:R-:W-:Y:S01]  /*0700*/  @P0 IMAD.WIDE R10, R15, 0x4, R10 ;  /* 0x000000040f0a0825 */ /* 0x001fe200078e020a */
[----:B------:R-:W-:-:S03]  /*0710*/  @!P1 IADD3 R15, PT, PT, R18, R19, RZ ;  /* 0x00000013120f9210 */ /* 0x000fc60007ffe0ff */
[----:B------:R-:W-:Y:S01]  /*0720*/  @!P1 IMAD R19, R19, R3, R16 ;  /* 0x0000000313139224 */ /* 0x000fe200078e0210 */
[----:B------:R-:W4:Y:S01]  /*0730*/  @P0 LDG.E R2, desc[UR6][R10.64] ;  /* 0x000000060a020981 */ /* 0x000f22000c1e1900 */
[----:B-1----:R-:W-:-:S04]  /*0740*/  @P0 IMAD.WIDE R8, R13, 0x4, R8 ;  /* 0x000000040d080825 */ /* 0x002fc800078e0208 */
[----:B------:R-:W-:Y:S01]  /*0750*/  @P0 IMAD.WIDE R12, R3, 0x4, R10 ;  /* 0x00000004030c0825 */ /* 0x000fe200078e020a */
[----:B------:R-:W4:Y:S03]  /*0760*/  @P0 LDG.E R17, desc[UR6][R8.64] ;  /* 0x0000000608110981 */ /* 0x000f26000c1e1900 */
[----:B--2---:R-:W-:Y:S01]  /*0770*/  @!P1 IMAD.WIDE R6, R15, 0x4, R6 ;  /* 0x000000040f069825 */ /* 0x004fe200078e0206 */
[----:B------:R-:W2:Y:S04]  /*0780*/  @P0 LDG.E R21, desc[UR6][R8.64+0x4] ;  /* 0x0000040608150981 */ /* 0x000ea8000c1e1900 */
[----:B------:R-:W2:Y:S01]  /*0790*/  @P0 LDG.E R12, desc[UR6][R12.64] ;  /* 0x000000060c0c0981 */ /* 0x000ea2000c1e1900 */
[----:B---3--:R-:W-:-:S03]  /*07a0*/  @!P1 IMAD.WIDE R4, R19, 0x4, R4 ;  /* 0x0000000413049825 */ /* 0x008fc600078e0204 */
[----:B------:R-:W3:Y:S04]  /*07b0*/  @!P1 LDG.E R7, desc[UR6][R6.64] ;  /* 0x0000000606079981 */ /* 0x000ee8000c1e1900 */
[----:B------:R-:W3:Y:S01]  /*07c0*/  @!P1 LDG.E R4, desc[UR6][R4.64] ;  /* 0x0000000604049981 */ /* 0x000ee2000c1e1900 */
[----:B----4-:R-:W-:-:S04]  /*07d0*/  @P0 FFMA R2, R17, R2, R26 ;  /* 0x0000000211020223 */ /* 0x010fc8000000001a */
[----:B--2---:R-:W-:-:S04]  /*07e0*/  @P0 FFMA R26, R21, R12, R2 ;  /* 0x0000000c151a0223 */ /* 0x004fc80000000002 */
[----:B---3--:R-:W-:-:S07]  /*07f0*/  @!P1 FFMA R26, R7, R4, R26 ;  /* 0x00000004071a9223 */ /* 0x008fce000000001a */
.L_x_0:
[----:B------:R-:W0:Y:S01]  /*0800*/  LDC.64 R4, c[0x0][0x3a8] ;  /* 0x0000ea00ff047b82 */ /* 0x000e220000000a00 */
[----:B------:R-:W-:Y:S01]  /*0810*/  IMAD R3, R0, R3, R16 ;  /* 0x0000000300037224 */ /* 0x000fe200078e0210 */
[----:B------:R-:W1:Y:S01]  /*0820*/  LDCU UR4, c[0x0][0x3a0] ;  /* 0x00007400ff0477ac */ /* 0x000e620008000800 */
[----:B------:R-:W2:Y:S02]  /*0830*/  LDCU UR5, c[0x0][0x38c] ;  /* 0x00007180ff0577ac */ /* 0x000ea40008000800 */
[----:B0-----:R-:W-:-:S05]  /*0840*/  IMAD.WIDE R2, R3, 0x4, R4 ;  /* 0x0000000403027825 */ /* 0x001fca00078e0204 */
[----:B------:R-:W1:Y:S02]  /*0850*/  LDG.E R0, desc[UR6][R2.64] ;  /* 0x0000000602007981 */ /* 0x000e64000c1e1900 */
[----:B-1----:R-:W-:-:S04]  /*0860*/  FMUL R5, R0, UR4 ;  /* 0x0000000400057c20 */ /* 0x002fc80008400000 */
[----:B--2---:R-:W-:-:S05]  /*0870*/  FFMA R5, R26, UR5, R5 ;  /* 0x000000051a057c23 */ /* 0x004fca0008000005 */
[----:B------:R-:W-:Y:S01]  /*0880*/  STG.E desc[UR6][R2.64], R5 ;  /* 0x0000000502007986 */ /* 0x000fe2000c101906 */
[----:B------:R-:W-:Y:S05]  /*0890*/  EXIT ;  /* 0x000000000000794d */ /* 0x000fea0003800000 */
.L_x_4:
[----:B------:R-:W-:-:S00]  /*08a0*/  BRA `(.L_x_4) ;  /* 0xfffffffc00fc7947 */ /* 0x000fc0000383ffff */
[----:B------:R-:W-:-:S00]  /*08b0*/  NOP ;  /* 0x0000000000007918 */ /* 0x000fc00000000000 */
        /* <DEDUP_REMOVED lines=12> */
.L_x_5:


//--------------------- .nv.shared.reserved.0     --------------------------
	.section	.nv.shared.reserved.0,"aw",@nobits
	.weak		__nv_reservedSMEM_offset_0_alias
	.size		__nv_reservedSMEM_offset_0_alias, 0, 64
	.other		__nv_reservedSMEM_offset_0_alias,@"STO_CUDA_RESERVED_SHARED STV_DEFAULT"
__nv_reservedSMEM_offset_0_alias:
	.zero		0
	.zero		64


//--------------------- .nv.constant0._Z11sgemm_naiveiiifPKfS0_fPf --------------------------
	.section	.nv.constant0._Z11sgemm_naiveiiifPKfS0_fPf,"a",@progbits
	.sectionflags	@""
	.align	4
.nv.constant0._Z11sgemm_naiveiiifPKfS0_fPf:
	.zero		944


//--------------------- SYMBOLS --------------------------

	.type		.nv.reservedSmem.offset0,@object
	.size		.nv.reservedSmem.offset0,0x4
